	.headerflags	@"EF_CUDA_TEXMODE_UNIFIED EF_CUDA_64BIT_ADDRESS EF_CUDA_ACCELERATORS EF_CUDA_SM90 EF_CUDA_VIRTUAL_SM(EF_CUDA_SM90)"
	.elftype	@"ET_EXEC"


//--------------------- .nv.info                  --------------------------
	.section	.nv.info,"",@"SHT_CUDA_INFO"
	.align	4


	//----- nvinfo : EIATTR_REGCOUNT
	.align		4
        /*0000*/ 	.byte	0x04, 0x2f
        /*0002*/ 	.short	(.L_3 - .L_2)
	.align		4
.L_2:
        /*0004*/ 	.word	index@(triton_poi_fused__native_batch_norm_legit_no_training_hardtanh_0)
        /*0008*/ 	.word	0x00000016


	//----- nvinfo : EIATTR_MIN_STACK_SIZE
	.align		4
.L_3:
        /*000c*/ 	.byte	0x04, 0x12
        /*000e*/ 	.short	(.L_5 - .L_4)
	.align		4
.L_4:
        /*0010*/ 	.word	index@(triton_poi_fused__native_batch_norm_legit_no_training_hardtanh_0)
        /*0014*/ 	.word	0x00000000


	//----- nvinfo : EIATTR_FRAME_SIZE
	.align		4
.L_5:
        /*0018*/ 	.byte	0x04, 0x11
        /*001a*/ 	.short	(.L_7 - .L_6)
	.align		4
.L_6:
        /*001c*/ 	.word	index@(triton_poi_fused__native_batch_norm_legit_no_training_hardtanh_0)
        /*0020*/ 	.word	0x00000000


	//----- nvinfo : EIATTR_MIN_STACK_SIZE
	.align		4
.L_7:
        /*0024*/ 	.byte	0x04, 0x12
        /*0026*/ 	.short	(.L_9 - .L_8)
	.align		4
.L_8:
        /*0028*/ 	.word	index@(triton_poi_fused__native_batch_norm_legit_no_training_hardtanh_0)
        /*002c*/ 	.word	0x00000000
.L_9:


//--------------------- .nv.info.triton_poi_fused__native_batch_norm_legit_no_training_hardtanh_0 --------------------------
	.section	.nv.info.triton_poi_fused__native_batch_norm_legit_no_training_hardtanh_0,"",@"SHT_CUDA_INFO"
	.sectionflags	@""
	.align	4


	//----- nvinfo : EIATTR_CUDA_API_VERSION
	.align		4
        /*0000*/ 	.byte	0x04, 0x37
        /*0002*/ 	.short	(.L_11 - .L_10)
.L_10:
        /*0004*/ 	.word	0x0000007c


	//----- nvinfo : EIATTR_KPARAM_INFO
	.align		4
.L_11:
        /*0008*/ 	.byte	0x04, 0x17
        /*000a*/ 	.short	(.L_13 - .L_12)
.L_12:
        /*000c*/ 	.word	0x00000000
        /*0010*/ 	.short	0x0006
        /*0012*/ 	.short	0x0030
        /*0014*/ 	.byte	0x00, 0xf0, 0x11, 0x00


	//----- nvinfo : EIATTR_KPARAM_INFO
	.align		4
.L_13:
        /*0018*/ 	.byte	0x04, 0x17
        /*001a*/ 	.short	(.L_15 - .L_14)
.L_14:
        /*001c*/ 	.word	0x00000000
        /*0020*/ 	.short	0x0005
        /*0022*/ 	.short	0x0028
        /*0024*/ 	.byte	0x00, 0xf4, 0x21, 0x00


	//----- nvinfo : EIATTR_KPARAM_INFO
	.align		4
.L_15:
        /*0028*/ 	.byte	0x04, 0x17
        /*002a*/ 	.short	(.L_17 - .L_16)
.L_16:
        /*002c*/ 	.word	0x00000000
        /*0030*/ 	.short	0x0004
        /*0032*/ 	.short	0x0020
        /*0034*/ 	.byte	0x00, 0xf4, 0x21, 0x00


	//----- nvinfo : EIATTR_KPARAM_INFO
	.align		4
.L_17:
        /*0038*/ 	.byte	0x04, 0x17
        /*003a*/ 	.short	(.L_19 - .L_18)
.L_18:
        /*003c*/ 	.word	0x00000000
        /*0040*/ 	.short	0x0003
        /*0042*/ 	.short	0x0018
        /*0044*/ 	.byte	0x00, 0xf4, 0x21, 0x00


	//----- nvinfo : EIATTR_KPARAM_INFO
	.align		4
.L_19:
        /*0048*/ 	.byte	0x04, 0x17
        /*004a*/ 	.short	(.L_21 - .L_20)
.L_20:
        /*004c*/ 	.word	0x00000000
        /*0050*/ 	.short	0x0002
        /*0052*/ 	.short	0x0010
        /*0054*/ 	.byte	0x00, 0xf4, 0x21, 0x00


	//----- nvinfo : EIATTR_KPARAM_INFO
	.align		4
.L_21:
        /*0058*/ 	.byte	0x04, 0x17
        /*005a*/ 	.short	(.L_23 - .L_22)
.L_22:
        /*005c*/ 	.word	0x00000000
        /*0060*/ 	.short	0x0001
        /*0062*/ 	.short	0x0008
        /*0064*/ 	.byte	0x00, 0xf4, 0x21, 0x00


	//----- nvinfo : EIATTR_KPARAM_INFO
	.align		4
.L_23:
        /*0068*/ 	.byte	0x04, 0x17
        /*006a*/ 	.short	(.L_25 - .L_24)
.L_24:
        /*006c*/ 	.word	0x00000000
        /*0070*/ 	.short	0x0000
        /*0072*/ 	.short	0x0000
        /*0074*/ 	.byte	0x00, 0xf4, 0x21, 0x00


	//----- nvinfo : EIATTR_SPARSE_MMA_MASK
	.align		4
.L_25:
        /*0078*/ 	.byte	0x03, 0x50
        /*007a*/ 	.short	0x0000


	//----- nvinfo : EIATTR_MAXREG_COUNT
	.align		4
        /*007c*/ 	.byte	0x03, 0x1b
        /*007e*/ 	.short	0x00ff


	//----- nvinfo : EIATTR_EXIT_INSTR_OFFSETS
	.align		4
        /*0080*/ 	.byte	0x04, 0x1c
        /*0082*/ 	.short	(.L_27 - .L_26)


	//   ....[0]....
.L_26:
        /*0084*/ 	.word	0x000004e0


	//   ....[1]....
        /*0088*/ 	.word	0x00000500


	//----- nvinfo : EIATTR_REQNTID
	.align		4
.L_27:
        /*008c*/ 	.byte	0x04, 0x10
        /*008e*/ 	.short	(.L_29 - .L_28)
.L_28:
        /*0090*/ 	.word	0x00000080
        /*0094*/ 	.word	0x00000001
        /*0098*/ 	.word	0x00000001


	//----- nvinfo : EIATTR_CBANK_PARAM_SIZE
	.align		4
.L_29:
        /*009c*/ 	.byte	0x03, 0x19
        /*009e*/ 	.short	0x0034


	//----- nvinfo : EIATTR_PARAM_CBANK
	.align		4
        /*00a0*/ 	.byte	0x04, 0x0a
        /*00a2*/ 	.short	(.L_31 - .L_30)
	.align		4
.L_30:
        /*00a4*/ 	.word	index@(.nv.constant0.triton_poi_fused__native_batch_norm_legit_no_training_hardtanh_0)
        /*00a8*/ 	.short	0x0210
        /*00aa*/ 	.short	0x0034


	//----- nvinfo : EIATTR_SW_WAR
	.align		4
.L_31:
        /*00ac*/ 	.byte	0x04, 0x36
        /*00ae*/ 	.short	(.L_33 - .L_32)
.L_32:
        /*00b0*/ 	.word	0x00000008
.L_33:


//--------------------- .nv.callgraph             --------------------------
	.section	.nv.callgraph,"",@"SHT_CUDA_CALLGRAPH"
	.align	4
	.sectionentsize	8
	.align		4
        /*0000*/ 	.word	0x00000000
	.align		4
        /*0004*/ 	.word	0xffffffff
	.align		4
        /*0008*/ 	.word	0x00000000
	.align		4
        /*000c*/ 	.word	0xfffffffe
	.align		4
        /*0010*/ 	.word	0x00000000
	.align		4
        /*0014*/ 	.word	0xfffffffd
	.align		4
        /*0018*/ 	.word	0x00000000
	.align		4
        /*001c*/ 	.word	0xfffffffc


//--------------------- .nv.constant4             --------------------------
	.section	.nv.constant4,"a",@progbits
	.align	8
	.align		8
.nv.constant4:
        /*0000*/ 	.dword	_$_str
	.align		8
        /*0008*/ 	.dword	_$_str_$_2


//--------------------- .text.triton_poi_fused__native_batch_norm_legit_no_training_hardtanh_0 --------------------------
	.section	.text.triton_poi_fused__native_batch_norm_legit_no_training_hardtanh_0,"ax",@progbits
	.align	128
        .global         triton_poi_fused__native_batch_norm_legit_no_training_hardtanh_0
        .type           triton_poi_fused__native_batch_norm_legit_no_training_hardtanh_0,@function
        .size           triton_poi_fused__native_batch_norm_legit_no_training_hardtanh_0,(.L_x_1 - triton_poi_fused__native_batch_norm_legit_no_training_hardtanh_0)
        .other          triton_poi_fused__native_batch_norm_legit_no_training_hardtanh_0,@"STO_CUDA_ENTRY STV_DEFAULT"
triton_poi_fused__native_batch_norm_legit_no_training_hardtanh_0:
.text.triton_poi_fused__native_batch_norm_legit_no_training_hardtanh_0:
[----:B------:R-:W0:Y:S01]  /*0000*/  LDC R1, c[0x0][0x28] ;  /* 0x00000a00ff017b82 */ /* 0x000e220000000800 */
[----:B------:R-:W1:Y:S07]  /*0010*/  S2R R0, SR_TID.X ;  /* 0x0000000000007919 */ /* 0x000e6e0000002100 */
[----:B------:R-:W2:Y:S01]  /*0020*/  LDC.64 R8, c[0x0][0x220] ;  /* 0x00008800ff087b82 */ /* 0x000ea20000000a00 */
[----:B------:R-:W-:Y:S01]  /*0030*/  ULDC.64 UR4, c[0x0][0x208] ;  /* 0x0000820000047ab9 */ /* 0x000fe20000000a00 */
[----:B------:R-:W3:Y:S06]  /*0040*/  S2R R5, SR_CTAID.X ;  /* 0x0000000000057919 */ /* 0x000eec0000002500 */
[----:B------:R-:W4:Y:S08]  /*0050*/  LDC.64 R14, c[0x0][0x218] ;  /* 0x00008600ff0e7b82 */ /* 0x000f300000000a00 */
[----:B------:R-:W5:Y:S08]  /*0060*/  LDC.64 R12, c[0x0][0x210] ;  /* 0x00008400ff0c7b82 */ /* 0x000f700000000a00 */
[----:B------:R-:W4:Y:S01]  /*0070*/  LDC.64 R16, c[0x0][0x228] ;  /* 0x00008a00ff107b82 */ /* 0x000f220000000a00 */
[----:B-1----:R-:W-:-:S07]  /*0080*/  IMAD.SHL.U32 R0, R0, 0x2, RZ ;  /* 0x0000000200007824 */ /* 0x002fce00078e00ff */
[----:B------:R-:W1:Y:S01]  /*0090*/  LDC.64 R18, c[0x0][0x230] ;  /* 0x00008c00ff127b82 */ /* 0x000e620000000a00 */
[----:B---3--:R-:W-:Y:S02]  /*00a0*/  SHF.R.S32.HI R3, RZ, 0x17, R5 ;  /* 0x00000017ff037819 */ /* 0x008fe40000011405 */
[----:B------:R-:W-:Y:S02]  /*00b0*/  LOP3.LUT R0, R0, 0xfe, RZ, 0xc0, !PT ;  /* 0x000000fe00007812 */ /* 0x000fe400078ec0ff */
[----:B------:R-:W-:-:S03]  /*00c0*/  SGXT R3, R3, 0x1 ;  /* 0x000000010303781a */ /* 0x000fc60000000200 */
[----:B------:R-:W-:Y:S01]  /*00d0*/  IMAD R0, R5, 0x100, R0 ;  /* 0x0000010005007824 */ /* 0x000fe200078e0200 */
[----:B------:R-:W-:-:S04]  /*00e0*/  CS2R R4, SRZ ;  /* 0x0000000000047805 */ /* 0x000fc8000001ff00 */
[----:B------:R-:W-:Y:S02]  /*00f0*/  LEA.HI R3, R3, R0, RZ, 0x4 ;  /* 0x0000000003037211 */ /* 0x000fe400078f20ff */
[----:B------:R-:W-:Y:S02]  /*0100*/  ISETP.GE.AND P0, PT, R0, 0x400, PT ;  /* 0x000004000000780c */ /* 0x000fe40003f06270 */
[----:B------:R-:W-:-:S04]  /*0110*/  SHF.R.S32.HI R3, RZ, 0x4, R3 ;  /* 0x00000004ff037819 */ /* 0x000fc80000011403 */
[----:B------:R-:W-:-:S04]  /*0120*/  LEA.HI R2, R3, R3, RZ, 0x4 ;  /* 0x0000000303027211 */ /* 0x000fc800078f20ff */
[----:B------:R-:W-:-:S05]  /*0130*/  LOP3.LUT R2, R2, 0xfffffff0, RZ, 0xc0, !PT ;  /* 0xfffffff002027812 */ /* 0x000fca00078ec0ff */
[----:B------:R-:W-:-:S04]  /*0140*/  IMAD.IADD R11, R3, 0x1, -R2 ;  /* 0x00000001030b7824 */ /* 0x000fc800078e0a02 */
[----:B--2---:R-:W-:-:S05]  /*0150*/  IMAD.WIDE R8, R11, 0x4, R8 ;  /* 0x000000040b087825 */ /* 0x004fca00078e0208 */
[----:B------:R-:W2:Y:S04]  /*0160*/  @!P0 LDG.E.EL R4, desc[UR4][R8.64] ;  /* 0x0000000408048981 */ /* 0x000ea8000c2e1900 */
[----:B------:R3:W2:Y:S01]  /*0170*/  @!P0 LDG.E.EL R5, desc[UR4][R8.64] ;  /* 0x0000000408058981 */ /* 0x0006a2000c2e1900 */
[----:B------:R-:W-:Y:S02]  /*0180*/  CS2R R6, SRZ ;  /* 0x0000000000067805 */ /* 0x000fe4000001ff00 */
[----:B------:R-:W-:Y:S01]  /*0190*/  CS2R R2, SRZ ;  /* 0x0000000000027805 */ /* 0x000fe2000001ff00 */
[----:B----4-:R-:W-:-:S04]  /*01a0*/  IMAD.WIDE R14, R11, 0x4, R14 ;  /* 0x000000040b0e7825 */ /* 0x010fc800078e020e */
[----:B-----5:R-:W-:Y:S01]  /*01b0*/  IMAD.WIDE R12, R0, 0x4, R12 ;  /* 0x00000004000c7825 */ /* 0x020fe200078e020c */
[----:B------:R-:W4:Y:S01]  /*01c0*/  @!P0 LDG.E.EL R7, desc[UR4][R14.64] ;  /* 0x000000040e078981 */ /* 0x000f22000c2e1900 */
[----:B---3--:R-:W-:Y:S02]  /*01d0*/  CS2R R8, SRZ ;  /* 0x0000000000087805 */ /* 0x008fe4000001ff00 */
[C---:B0-----:R-:W-:Y:S01]  /*01e0*/  IMAD.WIDE R16, R11.reuse, 0x4, R16 ;  /* 0x000000040b107825 */ /* 0x041fe200078e0210 */
[----:B------:R-:W3:Y:S03]  /*01f0*/  @!P0 LDG.E.EL R6, desc[UR4][R14.64] ;  /* 0x000000040e068981 */ /* 0x000ee6000c2e1900 */
[----:B-1----:R-:W-:Y:S01]  /*0200*/  IMAD.WIDE R18, R11, 0x4, R18 ;  /* 0x000000040b127825 */ /* 0x002fe200078e0212 */
[----:B------:R0:W4:Y:S01]  /*0210*/  @!P0 LDG.E.64 R2, desc[UR4][R12.64] ;  /* 0x000000040c028981 */ /* 0x000122000c1e1b00 */
[----:B------:R-:W-:-:S03]  /*0220*/  CS2R R10, SRZ ;  /* 0x00000000000a7805 */ /* 0x000fc6000001ff00 */
[----:B------:R-:W5:Y:S04]  /*0230*/  @!P0 LDG.E.EL R8, desc[UR4][R16.64] ;  /* 0x0000000410088981 */ /* 0x000f68000c2e1900 */
[----:B------:R-:W3:Y:S04]  /*0240*/  @!P0 LDG.E.EL R11, desc[UR4][R16.64] ;  /* 0x00000004100b8981 */ /* 0x000ee8000c2e1900 */
[----:B------:R-:W3:Y:S04]  /*0250*/  @!P0 LDG.E.EL R10, desc[UR4][R18.64] ;  /* 0x00000004120a8981 */ /* 0x000ee8000c2e1900 */
[----:B------:R-:W5:Y:S01]  /*0260*/  @!P0 LDG.E.EL R9, desc[UR4][R18.64] ;  /* 0x0000000412098981 */ /* 0x000f62000c2e1900 */
[----:B--2---:R-:W-:Y:S01]  /*0270*/  FADD R4, R4, 0.0010000000474974513054 ;  /* 0x3a83126f04047421 */ /* 0x004fe20000000000 */
[----:B------:R-:W-:-:S03]  /*0280*/  FADD R5, R5, 0.0010000000474974513054 ;  /* 0x3a83126f05057421 */ /* 0x000fc60000000000 */
[----:B0-----:R-:W0:Y:S08]  /*0290*/  MUFU.SQRT R12, R4 ;  /* 0x00000004000c7308 */ /* 0x001e300000002000 */
[----:B------:R-:W1:Y:S01]  /*02a0*/  MUFU.SQRT R13, R5 ;  /* 0x00000005000d7308 */ /* 0x000e620000002000 */
[C---:B0-----:R-:W-:Y:S02]  /*02b0*/  FSETP.GT.AND P1, PT, R12.reuse, 8.50705917302346158658e+37, PT ;  /* 0x7e8000000c00780b */ /* 0x041fe40003f24000 */
[----:B------:R-:W-:-:S02]  /*02c0*/  FSETP.GEU.AND P3, PT, R12, 1.175494350822287508e-38, PT ;  /* 0x008000000c00780b */ /* 0x000fc40003f6e000 */
[C---:B-1----:R-:W-:Y:S02]  /*02d0*/  FSETP.GT.AND P2, PT, R13.reuse, 8.50705917302346158658e+37, PT ;  /* 0x7e8000000d00780b */ /* 0x042fe40003f44000 */
[----:B------:R-:W-:-:S07]  /*02e0*/  FSETP.GEU.AND P4, PT, R13, 1.175494350822287508e-38, PT ;  /* 0x008000000d00780b */ /* 0x000fce0003f8e000 */
[----:B------:R-:W-:-:S04]  /*02f0*/  @P1 FMUL R12, R12, 0.25 ;  /* 0x3e8000000c0c1820 */ /* 0x000fc80000400000 */
[----:B------:R-:W-:Y:S01]  /*0300*/  @!P3 FMUL R12, R12, 16777216 ;  /* 0x4b8000000c0cb820 */ /* 0x000fe20000400000 */
[----:B------:R-:W-:-:S04]  /*0310*/  @P2 FMUL R13, R13, 0.25 ;  /* 0x3e8000000d0d2820 */ /* 0x000fc80000400000 */
[----:B------:R-:W-:Y:S01]  /*0320*/  @!P4 FMUL R13, R13, 16777216 ;  /* 0x4b8000000d0dc820 */ /* 0x000fe20000400000 */
[----:B------:R-:W0:Y:S01]  /*0330*/  MUFU.RCP R12, R12 ;  /* 0x0000000c000c7308 */ /* 0x000e220000001000 */
[----:B------:R-:W-:-:S07]  /*0340*/  IMAD.MOV.U32 R4, RZ, RZ, 0x3e800000 ;  /* 0x3e800000ff047424 */ /* 0x000fce00078e00ff */
[----:B------:R-:W1:Y:S01]  /*0350*/  MUFU.RCP R13, R13 ;  /* 0x0000000d000d7308 */ /* 0x000e620000001000 */
[C---:B------:R-:W-:Y:S02]  /*0360*/  FSEL R5, R4.reuse, 1, P1 ;  /* 0x3f80000004057808 */ /* 0x040fe40000800000 */
[----:B------:R-:W-:-:S03]  /*0370*/  FSEL R4, R4, 1, P2 ;  /* 0x3f80000004047808 */ /* 0x000fc60001000000 */
[----:B------:R-:W-:Y:S02]  /*0380*/  @!P3 FMUL R5, R5, 16777216 ;  /* 0x4b8000000505b820 */ /* 0x000fe40000400000 */
[----:B------:R-:W-:Y:S01]  /*0390*/  @!P4 FMUL R4, R4, 16777216 ;  /* 0x4b8000000404c820 */ /* 0x000fe20000400000 */
[----:B----4-:R-:W-:Y:S01]  /*03a0*/  FADD R2, -R7, R2 ;  /* 0x0000000207027221 */ /* 0x010fe20000000100 */
[----:B0-----:R-:W-:Y:S01]  /*03b0*/  FMUL R5, R12, R5 ;  /* 0x000000050c057220 */ /* 0x001fe20000400000 */
[----:B---3--:R-:W-:Y:S01]  /*03c0*/  FADD R3, -R6, R3 ;  /* 0x0000000306037221 */ /* 0x008fe20000000100 */
[----:B-1----:R-:W-:Y:S02]  /*03d0*/  FMUL R4, R13, R4 ;  /* 0x000000040d047220 */ /* 0x002fe40000400000 */
[----:B------:R-:W-:Y:S02]  /*03e0*/  FMUL R5, R2, R5 ;  /* 0x0000000502057220 */ /* 0x000fe40000400000 */
[----:B------:R-:W-:-:S02]  /*03f0*/  FMUL R4, R3, R4 ;  /* 0x0000000403047220 */ /* 0x000fc40000400000 */
[----:B------:R-:W-:Y:S01]  /*0400*/  FFMA R5, R5, R11, R10 ;  /* 0x0000000b05057223 */ /* 0x000fe2000000000a */
[----:B------:R-:W0:Y:S01]  /*0410*/  LDC.64 R2, c[0x0][0x238] ;  /* 0x00008e00ff027b82 */ /* 0x000e220000000a00 */
[----:B-----5:R-:W-:-:S03]  /*0420*/  FFMA R4, R4, R8, R9 ;  /* 0x0000000804047223 */ /* 0x020fc60000000009 */
[C---:B------:R-:W-:Y:S02]  /*0430*/  FSETP.GTU.AND P1, PT, R5.reuse, RZ, PT ;  /* 0x000000ff0500720b */ /* 0x040fe40003f2c000 */
[C---:B------:R-:W-:Y:S02]  /*0440*/  FSETP.GTU.AND P2, PT, R4.reuse, RZ, PT ;  /* 0x000000ff0400720b */ /* 0x040fe40003f4c000 */
[----:B------:R-:W-:Y:S02]  /*0450*/  FSEL R6, R5, RZ, P1 ;  /* 0x000000ff05067208 */ /* 0x000fe40000800000 */
[----:B------:R-:W-:Y:S02]  /*0460*/  FSEL R7, R4, RZ, P2 ;  /* 0x000000ff04077208 */ /* 0x000fe40001000000 */
[----:B------:R-:W-:Y:S02]  /*0470*/  FSETP.GEU.AND P3, PT, R6, 6, PT ;  /* 0x40c000000600780b */ /* 0x000fe40003f6e000 */
[----:B------:R-:W-:-:S02]  /*0480*/  FSETP.GEU.AND P4, PT, R7, 6, PT ;  /* 0x40c000000700780b */ /* 0x000fc40003f8e000 */
[----:B------:R-:W-:Y:S02]  /*0490*/  FSETP.NAN.AND P1, PT, R6, R6, PT ;  /* 0x000000060600720b */ /* 0x000fe40003f28000 */
[----:B------:R-:W-:Y:S01]  /*04a0*/  FSETP.NAN.AND P2, PT, R7, R7, PT ;  /* 0x000000070700720b */ /* 0x000fe20003f48000 */
[----:B0-----:R-:W-:-:S06]  /*04b0*/  IMAD.WIDE R2, R0, 0x4, R2 ;  /* 0x0000000400027825 */ /* 0x001fcc00078e0202 */
[----:B------:R-:W-:Y:S02]  /*04c0*/  @P3 SEL R6, R6, 0x40c00000, P1 ;  /* 0x40c0000006063807 */ /* 0x000fe40000800000 */
[----:B------:R-:W-:Y:S01]  /*04d0*/  @P4 SEL R7, R7, 0x40c00000, P2 ;  /* 0x40c0000007074807 */ /* 0x000fe20001000000 */
[----:B------:R-:W-:Y:S06]  /*04e0*/  @P0 EXIT ;  /* 0x000000000000094d */ /* 0x000fec0003800000 */
[----:B------:R-:W-:Y:S01]  /*04f0*/  STG.E.64 desc[UR4][R2.64], R6 ;  /* 0x0000000602007986 */ /* 0x000fe2000c101b04 */
[----:B------:R-:W-:Y:S05]  /*0500*/  EXIT ;  /* 0x000000000000794d */ /* 0x000fea0003800000 */
.L_x_0:
[----:B------:R-:W-:-:S00]  /*0510*/  BRA `(.L_x_0) ;  /* 0xfffffffc00fc7947 */ /* 0x000fc0000383ffff */
[----:B------:R-:W-:-:S00]  /*0520*/  NOP ;  /* 0x0000000000007918 */ /* 0x000fc00000000000 */
        /* <DEDUP_REMOVED lines=13> */
.L_x_1:


//--------------------- .nv.global.init           --------------------------
	.section	.nv.global.init,"aw",@progbits
.nv.global.init:
	.type		_$_str,@object
	.size		_$_str,(_$_str_$_2 - _$_str)
_$_str:
        /*0000*/ 	.byte	0x5f, 0x5f, 0x43, 0x55, 0x44, 0x41, 0x5f, 0x46, 0x54, 0x5a, 0x00
	.type		_$_str_$_2,@object
	.size		_$_str_$_2,(.L_1 - _$_str_$_2)
_$_str_$_2:
        /*000b*/ 	.byte	0x5f, 0x5f, 0x43, 0x55, 0x44, 0x41, 0x5f, 0x50, 0x52, 0x45, 0x43, 0x5f, 0x53, 0x51, 0x52, 0x54
        /*001b*/ 	.byte	0x00
.L_1:


//--------------------- .nv.constant0.triton_poi_fused__native_batch_norm_legit_no_training_hardtanh_0 --------------------------
	.section	.nv.constant0.triton_poi_fused__native_batch_norm_legit_no_training_hardtanh_0,"a",@progbits
	.sectionflags	@""
	.align	4
.nv.constant0.triton_poi_fused__native_batch_norm_legit_no_training_hardtanh_0:
	.zero		580
